//
// Generated by NVIDIA NVVM Compiler
//
// Compiler Build ID: CL-36424714
// Cuda compilation tools, release 13.0, V13.0.88
// Based on NVVM 20.0.0
//

.version 9.0
.target sm_100
.address_size 64

	// .globl	_Z6kernelP6Recordi

.visible .entry _Z6kernelP6Recordi(
	.param .u64 .ptr .align 1 _Z6kernelP6Recordi_param_0,
	.param .u32 _Z6kernelP6Recordi_param_1
)
{
	.reg .pred 	%p<2>;
	.reg .b32 	%r<6>;
	.reg .b64 	%rd<5>;

	ld.param.u64 	%rd1, [_Z6kernelP6Recordi_param_0];
	ld.param.u32 	%r2, [_Z6kernelP6Recordi_param_1];
	mov.u32 	%r3, %ctaid.x;
	mov.u32 	%r4, %ntid.x;
	mov.u32 	%r5, %tid.x;
	mad.lo.s32 	%r1, %r3, %r4, %r5;
	setp.ge.s32 	%p1, %r1, %r2;
	@%p1 bra 	$L__BB0_2;
	cvta.to.global.u64 	%rd2, %rd1;
	mul.wide.s32 	%rd3, %r1, 12;
	add.s64 	%rd4, %rd2, %rd3;
	st.global.u32 	[%rd4], %r1;
$L__BB0_2:
	ret;

}


// ===== COMPILED SASS (sm_100) =====

	.target	sm_100

	.elftype	@"ET_EXEC"


//--------------------- .note.nv.tkinfo           --------------------------
	.section	.note.nv.tkinfo,"",@"SHT_NOTE"
	.sectionflags	@"SHF_NOTE_NV_TKINFO"
	.tkinfo
        /*0018*/ 	.word	0x00000002
        /*0030*/ 	.string	""
        /*0030*/ 	.string	"ptxas"
        /*0030*/ 	.string	"Cuda compilation tools, release 13.0, V13.0.88"
        /*0030*/ 	.string	"Build cuda_13.0.r13.0/compiler.36424714_0"
        /*0030*/ 	.string	"-arch sm_100 -m 64 "



//--------------------- .note.nv.cuinfo           --------------------------
	.section	.note.nv.cuinfo,"",@"SHT_NOTE"
	.sectionflags	@"SHF_NOTE_NV_CUINFO"
        /*0018*/ 	.short	0x0002
        /*001a*/ 	.short	0x0064
        /*001c*/ 	.short	0x0082
	.zero		2


//--------------------- .nv.info                  --------------------------
	.section	.nv.info,"",@"SHT_CUDA_INFO"
	.align	4


	//----- nvinfo : EIATTR_REGCOUNT
	.align		4
        /*0000*/ 	.byte	0x04, 0x2f
        /*0002*/ 	.short	(.L_1 - .L_0)
	.align		4
.L_0:
        /*0004*/ 	.word	index@(_Z6kernelP6Recordi)
        /*0008*/ 	.word	0x00000008


	//----- nvinfo : EIATTR_FRAME_SIZE
	.align		4
.L_1:
        /*000c*/ 	.byte	0x04, 0x11
        /*000e*/ 	.short	(.L_3 - .L_2)
	.align		4
.L_2:
        /*0010*/ 	.word	index@(_Z6kernelP6Recordi)
        /*0014*/ 	.word	0x00000000


	//----- nvinfo : EIATTR_MIN_STACK_SIZE
	.align		4
.L_3:
        /*0018*/ 	.byte	0x04, 0x12
        /*001a*/ 	.short	(.L_5 - .L_4)
	.align		4
.L_4:
        /*001c*/ 	.word	index@(_Z6kernelP6Recordi)
        /*0020*/ 	.word	0x00000000
.L_5:


//--------------------- .nv.compat                --------------------------
	.section	.nv.compat,"",@"SHT_CUDA_COMPAT_INFO"
	.align	4
        /*0000*/ 	.byte	0x02, 0x09, 0x00, 0x00, 0x02, 0x02, 0x01, 0x00, 0x02, 0x05, 0x05, 0x00, 0x03, 0x07, 0x01, 0x01
        /*0010*/ 	.byte	0x02, 0x03, 0x00, 0x00, 0x02, 0x06, 0x01, 0x00, 0x04, 0x0b, 0x08, 0x00, 0x09, 0x00, 0x00, 0x00
        /*0020*/ 	.byte	0x00, 0x00, 0x00, 0x00


//--------------------- .nv.info._Z6kernelP6Recordi --------------------------
	.section	.nv.info._Z6kernelP6Recordi,"",@"SHT_CUDA_INFO"
	.sectionflags	@""
	.align	4


	//----- nvinfo : EIATTR_CUDA_API_VERSION
	.align		4
        /*0000*/ 	.byte	0x04, 0x37
        /*0002*/ 	.short	(.L_7 - .L_6)
.L_6:
        /*0004*/ 	.word	0x00000082


	//----- nvinfo : EIATTR_KPARAM_INFO
	.align		4
.L_7:
        /*0008*/ 	.byte	0x04, 0x17
        /*000a*/ 	.short	(.L_9 - .L_8)
.L_8:
        /*000c*/ 	.word	0x00000000
        /*0010*/ 	.short	0x0001
        /*0012*/ 	.short	0x0008
        /*0014*/ 	.byte	0x00, 0xf0, 0x11, 0x00


	//----- nvinfo : EIATTR_KPARAM_INFO
	.align		4
.L_9:
        /*0018*/ 	.byte	0x04, 0x17
        /*001a*/ 	.short	(.L_11 - .L_10)
.L_10:
        /*001c*/ 	.word	0x00000000
        /*0020*/ 	.short	0x0000
        /*0022*/ 	.short	0x0000
        /*0024*/ 	.byte	0x00, 0xf5, 0x21, 0x00


	//----- nvinfo : EIATTR_SPARSE_MMA_MASK
	.align		4
.L_11:
        /*0028*/ 	.byte	0x03, 0x50
        /*002a*/ 	.short	0x0000


	//----- nvinfo : EIATTR_MAXREG_COUNT
	.align		4
        /*002c*/ 	.byte	0x03, 0x1b
        /*002e*/ 	.short	0x00ff


	//----- nvinfo : EIATTR_MERCURY_ISA_VERSION
	.align		4
        /*0030*/ 	.byte	0x03, 0x5f
        /*0032*/ 	.short	0x0101


	//----- nvinfo : EIATTR_VRC_CTA_INIT_COUNT
	.align		4
        /*0034*/ 	.byte	0x02, 0x4a
	.zero		1
	.zero		1


	//----- nvinfo : EIATTR_EXIT_INSTR_OFFSETS
	.align		4
        /*0038*/ 	.byte	0x04, 0x1c
        /*003a*/ 	.short	(.L_13 - .L_12)


	//   ....[0]....
.L_12:
        /*003c*/ 	.word	0x00000070


	//   ....[1]....
        /*0040*/ 	.word	0x000000c0


	//----- nvinfo : EIATTR_CBANK_PARAM_SIZE
	.align		4
.L_13:
        /*0044*/ 	.byte	0x03, 0x19
        /*0046*/ 	.short	0x000c


	//----- nvinfo : EIATTR_PARAM_CBANK
	.align		4
        /*0048*/ 	.byte	0x04, 0x0a
        /*004a*/ 	.short	(.L_15 - .L_14)
	.align		4
.L_14:
        /*004c*/ 	.word	index@(.nv.constant0._Z6kernelP6Recordi)
        /*0050*/ 	.short	0x0380
        /*0052*/ 	.short	0x000c


	//----- nvinfo : EIATTR_SW_WAR
	.align		4
.L_15:
        /*0054*/ 	.byte	0x04, 0x36
        /*0056*/ 	.short	(.L_17 - .L_16)
.L_16:
        /*0058*/ 	.word	0x00000008
.L_17:


//--------------------- .nv.callgraph             --------------------------
	.section	.nv.callgraph,"",@"SHT_CUDA_CALLGRAPH"
	.align	4
	.sectionentsize	8
	.align		4
        /*0000*/ 	.word	0x00000000
	.align		4
        /*0004*/ 	.word	0xffffffff
	.align		4
        /*0008*/ 	.word	0x00000000
	.align		4
        /*000c*/ 	.word	0xfffffffe
	.align		4
        /*0010*/ 	.word	0x00000000
	.align		4
        /*0014*/ 	.word	0xfffffffd
	.align		4
        /*0018*/ 	.word	0x00000000
	.align		4
        /*001c*/ 	.word	0xfffffffc


//--------------------- .text._Z6kernelP6Recordi  --------------------------
	.section	.text._Z6kernelP6Recordi,"ax",@progbits
	.align	128
        .global         _Z6kernelP6Recordi
        .type           _Z6kernelP6Recordi,@function
        .size           _Z6kernelP6Recordi,(.L_x_1 - _Z6kernelP6Recordi)
        .other          _Z6kernelP6Recordi,@"STO_CUDA_ENTRY STV_DEFAULT"
_Z6kernelP6Recordi:
.text._Z6kernelP6Recordi:
[----:B------:R-:W-:Y:S01]  /*0000*/  LDC R1, c[0x0][0x37c] ;  /* 0x0000df00ff017b82 */ /* 0x000fe20000000800 */
[----:B------:R-:W0:Y:S07]  /*0010*/  S2R R0, SR_TID.X ;  /* 0x0000000000007919 */ /* 0x000e2e0000002100 */
[----:B------:R-:W0:Y:S01]  /*0020*/  S2UR UR4, SR_CTAID.X ;  /* 0x00000000000479c3 */ /* 0x000e220000002500 */
[----:B------:R-:W1:Y:S07]  /*0030*/  LDCU UR5, c[0x0][0x388] ;  /* 0x00007100ff0577ac */ /* 0x000e6e0008000800 */
[----:B------:R-:W0:Y:S02]  /*0040*/  LDC R5, c[0x0][0x360] ;  /* 0x0000d800ff057b82 */ /* 0x000e240000000800 */
[----:B0-----:R-:W-:-:S05]  /*0050*/  IMAD R5, R5, UR4, R0 ;  /* 0x0000000405057c24 */ /* 0x001fca000f8e0200 */
[----:B-1----:R-:W-:-:S13]  /*0060*/  ISETP.GE.AND P0, PT, R5, UR5, PT ;  /* 0x0000000505007c0c */ /* 0x002fda000bf06270 */
[----:B------:R-:W-:Y:S05]  /*0070*/  @P0 EXIT ;  /* 0x000000000000094d */ /* 0x000fea0003800000 */
[----:B------:R-:W0:Y:S01]  /*0080*/  LDC.64 R2, c[0x0][0x380] ;  /* 0x0000e000ff027b82 */ /* 0x000e220000000a00 */
[----:B------:R-:W1:Y:S01]  /*0090*/  LDCU.64 UR4, c[0x0][0x358] ;  /* 0x00006b00ff0477ac */ /* 0x000e620008000a00 */
[----:B0-----:R-:W-:-:S05]  /*00a0*/  IMAD.WIDE R2, R5, 0xc, R2 ;  /* 0x0000000c05027825 */ /* 0x001fca00078e0202 */
[----:B-1----:R-:W-:Y:S01]  /*00b0*/  STG.E desc[UR4][R2.64], R5 ;  /* 0x0000000502007986 */ /* 0x002fe2000c101904 */
[----:B------:R-:W-:Y:S05]  /*00c0*/  EXIT ;  /* 0x000000000000794d */ /* 0x000fea0003800000 */
.L_x_0:
[----:B------:R-:W-:-:S00]  /*00d0*/  BRA `(.L_x_0) ;  /* 0xfffffffc00fc7947 */ /* 0x000fc0000383ffff */
[----:B------:R-:W-:-:S00]  /*00e0*/  NOP ;  /* 0x0000000000007918 */ /* 0x000fc00000000000 */
        /* <DEDUP_REMOVED lines=9> */
.L_x_1:


//--------------------- .nv.shared.reserved.0     --------------------------
	.section	.nv.shared.reserved.0,"aw",@nobits
	.weak		__nv_reservedSMEM_offset_0_alias
	.size		__nv_reservedSMEM_offset_0_alias, 0, 64
	.other		__nv_reservedSMEM_offset_0_alias,@"STO_CUDA_RESERVED_SHARED STV_DEFAULT"
__nv_reservedSMEM_offset_0_alias:
	.zero		0
	.zero		64


//--------------------- .nv.constant0._Z6kernelP6Recordi --------------------------
	.section	.nv.constant0._Z6kernelP6Recordi,"a",@progbits
	.sectionflags	@""
	.align	4
.nv.constant0._Z6kernelP6Recordi:
	.zero		908


//--------------------- SYMBOLS --------------------------

	.type		.nv.reservedSmem.offset0,@object
	.size		.nv.reservedSmem.offset0,0x4
